	.headerflags	@"EF_CUDA_TEXMODE_UNIFIED EF_CUDA_64BIT_ADDRESS EF_CUDA_ACCELERATORS EF_CUDA_SM90 EF_CUDA_VIRTUAL_SM(EF_CUDA_SM90)"
	.elftype	@"ET_EXEC"


//--------------------- .nv.info                  --------------------------
	.section	.nv.info,"",@"SHT_CUDA_INFO"
	.align	4


	//----- nvinfo : EIATTR_REGCOUNT
	.align		4
        /*0000*/ 	.byte	0x04, 0x2f
        /*0002*/ 	.short	(.L_3 - .L_2)
	.align		4
.L_2:
        /*0004*/ 	.word	index@(triton_poi_fused__native_batch_norm_legit_no_training_31)
        /*0008*/ 	.word	0x00000012


	//----- nvinfo : EIATTR_MIN_STACK_SIZE
	.align		4
.L_3:
        /*000c*/ 	.byte	0x04, 0x12
        /*000e*/ 	.short	(.L_5 - .L_4)
	.align		4
.L_4:
        /*0010*/ 	.word	index@(triton_poi_fused__native_batch_norm_legit_no_training_31)
        /*0014*/ 	.word	0x00000000


	//----- nvinfo : EIATTR_FRAME_SIZE
	.align		4
.L_5:
        /*0018*/ 	.byte	0x04, 0x11
        /*001a*/ 	.short	(.L_7 - .L_6)
	.align		4
.L_6:
        /*001c*/ 	.word	index@(triton_poi_fused__native_batch_norm_legit_no_training_31)
        /*0020*/ 	.word	0x00000000


	//----- nvinfo : EIATTR_MIN_STACK_SIZE
	.align		4
.L_7:
        /*0024*/ 	.byte	0x04, 0x12
        /*0026*/ 	.short	(.L_9 - .L_8)
	.align		4
.L_8:
        /*0028*/ 	.word	index@(triton_poi_fused__native_batch_norm_legit_no_training_31)
        /*002c*/ 	.word	0x00000000
.L_9:


//--------------------- .nv.info.triton_poi_fused__native_batch_norm_legit_no_training_31 --------------------------
	.section	.nv.info.triton_poi_fused__native_batch_norm_legit_no_training_31,"",@"SHT_CUDA_INFO"
	.sectionflags	@""
	.align	4


	//----- nvinfo : EIATTR_CUDA_API_VERSION
	.align		4
        /*0000*/ 	.byte	0x04, 0x37
        /*0002*/ 	.short	(.L_11 - .L_10)
.L_10:
        /*0004*/ 	.word	0x0000007c


	//----- nvinfo : EIATTR_KPARAM_INFO
	.align		4
.L_11:
        /*0008*/ 	.byte	0x04, 0x17
        /*000a*/ 	.short	(.L_13 - .L_12)
.L_12:
        /*000c*/ 	.word	0x00000000
        /*0010*/ 	.short	0x0006
        /*0012*/ 	.short	0x0030
        /*0014*/ 	.byte	0x00, 0xf0, 0x11, 0x00


	//----- nvinfo : EIATTR_KPARAM_INFO
	.align		4
.L_13:
        /*0018*/ 	.byte	0x04, 0x17
        /*001a*/ 	.short	(.L_15 - .L_14)
.L_14:
        /*001c*/ 	.word	0x00000000
        /*0020*/ 	.short	0x0005
        /*0022*/ 	.short	0x0028
        /*0024*/ 	.byte	0x00, 0xf4, 0x21, 0x00


	//----- nvinfo : EIATTR_KPARAM_INFO
	.align		4
.L_15:
        /*0028*/ 	.byte	0x04, 0x17
        /*002a*/ 	.short	(.L_17 - .L_16)
.L_16:
        /*002c*/ 	.word	0x00000000
        /*0030*/ 	.short	0x0004
        /*0032*/ 	.short	0x0020
        /*0034*/ 	.byte	0x00, 0xf4, 0x21, 0x00


	//----- nvinfo : EIATTR_KPARAM_INFO
	.align		4
.L_17:
        /*0038*/ 	.byte	0x04, 0x17
        /*003a*/ 	.short	(.L_19 - .L_18)
.L_18:
        /*003c*/ 	.word	0x00000000
        /*0040*/ 	.short	0x0003
        /*0042*/ 	.short	0x0018
        /*0044*/ 	.byte	0x00, 0xf4, 0x21, 0x00


	//----- nvinfo : EIATTR_KPARAM_INFO
	.align		4
.L_19:
        /*0048*/ 	.byte	0x04, 0x17
        /*004a*/ 	.short	(.L_21 - .L_20)
.L_20:
        /*004c*/ 	.word	0x00000000
        /*0050*/ 	.short	0x0002
        /*0052*/ 	.short	0x0010
        /*0054*/ 	.byte	0x00, 0xf4, 0x21, 0x00


	//----- nvinfo : EIATTR_KPARAM_INFO
	.align		4
.L_21:
        /*0058*/ 	.byte	0x04, 0x17
        /*005a*/ 	.short	(.L_23 - .L_22)
.L_22:
        /*005c*/ 	.word	0x00000000
        /*0060*/ 	.short	0x0001
        /*0062*/ 	.short	0x0008
        /*0064*/ 	.byte	0x00, 0xf4, 0x21, 0x00


	//----- nvinfo : EIATTR_KPARAM_INFO
	.align		4
.L_23:
        /*0068*/ 	.byte	0x04, 0x17
        /*006a*/ 	.short	(.L_25 - .L_24)
.L_24:
        /*006c*/ 	.word	0x00000000
        /*0070*/ 	.short	0x0000
        /*0072*/ 	.short	0x0000
        /*0074*/ 	.byte	0x00, 0xf4, 0x21, 0x00


	//----- nvinfo : EIATTR_SPARSE_MMA_MASK
	.align		4
.L_25:
        /*0078*/ 	.byte	0x03, 0x50
        /*007a*/ 	.short	0x0000


	//----- nvinfo : EIATTR_MAXREG_COUNT
	.align		4
        /*007c*/ 	.byte	0x03, 0x1b
        /*007e*/ 	.short	0x00ff


	//----- nvinfo : EIATTR_EXIT_INSTR_OFFSETS
	.align		4
        /*0080*/ 	.byte	0x04, 0x1c
        /*0082*/ 	.short	(.L_27 - .L_26)


	//   ....[0]....
.L_26:
        /*0084*/ 	.word	0x000002d0


	//   ....[1]....
        /*0088*/ 	.word	0x000002f0


	//----- nvinfo : EIATTR_REQNTID
	.align		4
.L_27:
        /*008c*/ 	.byte	0x04, 0x10
        /*008e*/ 	.short	(.L_29 - .L_28)
.L_28:
        /*0090*/ 	.word	0x00000080
        /*0094*/ 	.word	0x00000001
        /*0098*/ 	.word	0x00000001


	//----- nvinfo : EIATTR_CBANK_PARAM_SIZE
	.align		4
.L_29:
        /*009c*/ 	.byte	0x03, 0x19
        /*009e*/ 	.short	0x0034


	//----- nvinfo : EIATTR_PARAM_CBANK
	.align		4
        /*00a0*/ 	.byte	0x04, 0x0a
        /*00a2*/ 	.short	(.L_31 - .L_30)
	.align		4
.L_30:
        /*00a4*/ 	.word	index@(.nv.constant0.triton_poi_fused__native_batch_norm_legit_no_training_31)
        /*00a8*/ 	.short	0x0210
        /*00aa*/ 	.short	0x0034


	//----- nvinfo : EIATTR_SW_WAR
	.align		4
.L_31:
        /*00ac*/ 	.byte	0x04, 0x36
        /*00ae*/ 	.short	(.L_33 - .L_32)
.L_32:
        /*00b0*/ 	.word	0x00000008
.L_33:


//--------------------- .nv.callgraph             --------------------------
	.section	.nv.callgraph,"",@"SHT_CUDA_CALLGRAPH"
	.align	4
	.sectionentsize	8
	.align		4
        /*0000*/ 	.word	0x00000000
	.align		4
        /*0004*/ 	.word	0xffffffff
	.align		4
        /*0008*/ 	.word	0x00000000
	.align		4
        /*000c*/ 	.word	0xfffffffe
	.align		4
        /*0010*/ 	.word	0x00000000
	.align		4
        /*0014*/ 	.word	0xfffffffd
	.align		4
        /*0018*/ 	.word	0x00000000
	.align		4
        /*001c*/ 	.word	0xfffffffc


//--------------------- .nv.constant4             --------------------------
	.section	.nv.constant4,"a",@progbits
	.align	8
	.align		8
.nv.constant4:
        /*0000*/ 	.dword	_$_str
	.align		8
        /*0008*/ 	.dword	_$_str_$_2


//--------------------- .text.triton_poi_fused__native_batch_norm_legit_no_training_31 --------------------------
	.section	.text.triton_poi_fused__native_batch_norm_legit_no_training_31,"ax",@progbits
	.align	128
        .global         triton_poi_fused__native_batch_norm_legit_no_training_31
        .type           triton_poi_fused__native_batch_norm_legit_no_training_31,@function
        .size           triton_poi_fused__native_batch_norm_legit_no_training_31,(.L_x_1 - triton_poi_fused__native_batch_norm_legit_no_training_31)
        .other          triton_poi_fused__native_batch_norm_legit_no_training_31,@"STO_CUDA_ENTRY STV_DEFAULT"
triton_poi_fused__native_batch_norm_legit_no_training_31:
.text.triton_poi_fused__native_batch_norm_legit_no_training_31:
[----:B------:R-:W0:Y:S01]  /*0000*/  LDC R1, c[0x0][0x28] ;  /* 0x00000a00ff017b82 */ /* 0x000e220000000800 */
[----:B------:R-:W1:Y:S07]  /*0010*/  S2R R0, SR_TID.X ;  /* 0x0000000000007919 */ /* 0x000e6e0000002100 */
[----:B------:R-:W2:Y:S01]  /*0020*/  LDC.64 R8, c[0x0][0x220] ;  /* 0x00008800ff087b82 */ /* 0x000ea20000000a00 */
[----:B------:R-:W-:Y:S01]  /*0030*/  HFMA2.MMA R14, -RZ, RZ, 0, 0 ;  /* 0x00000000ff0e7435 */ /* 0x000fe200000001ff */
[----:B------:R-:W-:Y:S01]  /*0040*/  ULDC.64 UR4, c[0x0][0x208] ;  /* 0x0000820000047ab9 */ /* 0x000fe20000000a00 */
[----:B------:R-:W3:Y:S05]  /*0050*/  S2R R3, SR_CTAID.X ;  /* 0x0000000000037919 */ /* 0x000eea0000002500 */
[----:B------:R-:W4:Y:S08]  /*0060*/  LDC.64 R4, c[0x0][0x210] ;  /* 0x00008400ff047b82 */ /* 0x000f300000000a00 */
[----:B------:R-:W5:Y:S08]  /*0070*/  LDC.64 R6, c[0x0][0x218] ;  /* 0x00008600ff067b82 */ /* 0x000f700000000a00 */
[----:B------:R-:W5:Y:S01]  /*0080*/  LDC.64 R10, c[0x0][0x228] ;  /* 0x00008a00ff0a7b82 */ /* 0x000f620000000a00 */
[----:B-1----:R-:W-:-:S07]  /*0090*/  LOP3.LUT R0, R0, 0x7f, RZ, 0xc0, !PT ;  /* 0x0000007f00007812 */ /* 0x002fce00078ec0ff */
[----:B------:R-:W1:Y:S01]  /*00a0*/  LDC.64 R12, c[0x0][0x230] ;  /* 0x00008c00ff0c7b82 */ /* 0x000e620000000a00 */
[----:B---3--:R-:W-:-:S04]  /*00b0*/  LEA R0, R3, R0, 0x7 ;  /* 0x0000000003007211 */ /* 0x008fc800078e38ff */
[C---:B------:R-:W-:Y:S01]  /*00c0*/  ISETP.GE.AND P2, PT, R0.reuse, 0x2800, PT ;  /* 0x000028000000780c */ /* 0x040fe20003f46270 */
[----:B------:R-:W-:-:S05]  /*00d0*/  IMAD.HI R2, R0, 0x66666667, RZ ;  /* 0x6666666700027827 */ /* 0x000fca00078e02ff */
[----:B------:R-:W-:-:S04]  /*00e0*/  SHF.R.U32.HI R3, RZ, 0x1f, R2 ;  /* 0x0000001fff037819 */ /* 0x000fc80000011602 */
[----:B------:R-:W-:-:S05]  /*00f0*/  LEA.HI.SX32 R3, R2, R3, 0x1a ;  /* 0x0000000302037211 */ /* 0x000fca00078fd2ff */
[----:B------:R-:W-:-:S04]  /*0100*/  IMAD R15, R3, -0xa0, R0 ;  /* 0xffffff60030f7824 */ /* 0x000fc800078e0200 */
[----:B--2---:R-:W-:-:S05]  /*0110*/  IMAD.WIDE R8, R15, 0x4, R8 ;  /* 0x000000040f087825 */ /* 0x004fca00078e0208 */
[----:B------:R2:W3:Y:S01]  /*0120*/  @!P2 LDG.E.EL R14, desc[UR4][R8.64] ;  /* 0x00000004080ea981 */ /* 0x0004e2000c2e1900 */
[----:B------:R-:W-:Y:S01]  /*0130*/  CS2R R2, SRZ ;  /* 0x0000000000027805 */ /* 0x000fe2000001ff00 */
[----:B----4-:R-:W-:-:S04]  /*0140*/  IMAD.WIDE R4, R0, 0x4, R4 ;  /* 0x0000000400047825 */ /* 0x010fc800078e0204 */
[C---:B-----5:R-:W-:Y:S01]  /*0150*/  IMAD.WIDE R6, R15.reuse, 0x4, R6 ;  /* 0x000000040f067825 */ /* 0x060fe200078e0206 */
[----:B------:R4:W5:Y:S03]  /*0160*/  @!P2 LDG.E R2, desc[UR4][R4.64] ;  /* 0x000000040402a981 */ /* 0x000966000c1e1900 */
[C---:B0-2---:R-:W-:Y:S01]  /*0170*/  IMAD.WIDE R8, R15.reuse, 0x4, R10 ;  /* 0x000000040f087825 */ /* 0x045fe200078e020a */
[----:B------:R0:W5:Y:S03]  /*0180*/  @!P2 LDG.E.EL R3, desc[UR4][R6.64] ;  /* 0x000000040603a981 */ /* 0x000166000c2e1900 */
[----:B-1----:R-:W-:Y:S01]  /*0190*/  IMAD.WIDE R10, R15, 0x4, R12 ;  /* 0x000000040f0a7825 */ /* 0x002fe200078e020c */
[----:B------:R-:W-:Y:S01]  /*01a0*/  CS2R R12, SRZ ;  /* 0x00000000000c7805 */ /* 0x000fe2000001ff00 */
[----:B----4-:R-:W1:Y:S05]  /*01b0*/  LDC.64 R4, c[0x0][0x238] ;  /* 0x00008e00ff047b82 */ /* 0x010e6a0000000a00 */
[----:B------:R-:W2:Y:S04]  /*01c0*/  @!P2 LDG.E.EL R12, desc[UR4][R8.64] ;  /* 0x00000004080ca981 */ /* 0x000ea8000c2e1900 */
[----:B------:R-:W2:Y:S01]  /*01d0*/  @!P2 LDG.E.EL R13, desc[UR4][R10.64] ;  /* 0x000000040a0da981 */ /* 0x000ea2000c2e1900 */
[----:B0-----:R-:W-:Y:S01]  /*01e0*/  MOV R6, 0x3e800000 ;  /* 0x3e80000000067802 */ /* 0x001fe20000000f00 */
[----:B---3--:R-:W-:-:S04]  /*01f0*/  FADD R14, R14, 9.9999997473787516356e-06 ;  /* 0x3727c5ac0e0e7421 */ /* 0x008fc80000000000 */
[----:B------:R-:W0:Y:S01]  /*0200*/  MUFU.SQRT R15, R14 ;  /* 0x0000000e000f7308 */ /* 0x000e220000002000 */
[----:B-----5:R-:W-:Y:S01]  /*0210*/  FADD R2, -R3, R2 ;  /* 0x0000000203027221 */ /* 0x020fe20000000100 */
[C---:B0-----:R-:W-:Y:S02]  /*0220*/  FSETP.GT.AND P0, PT, R15.reuse, 8.50705917302346158658e+37, PT ;  /* 0x7e8000000f00780b */ /* 0x041fe40003f04000 */
[----:B------:R-:W-:Y:S02]  /*0230*/  FSETP.GEU.AND P1, PT, R15, 1.175494350822287508e-38, PT ;  /* 0x008000000f00780b */ /* 0x000fe40003f2e000 */
[----:B------:R-:W-:-:S09]  /*0240*/  FSEL R6, R6, 1, P0 ;  /* 0x3f80000006067808 */ /* 0x000fd20000000000 */
[----:B------:R-:W-:Y:S02]  /*0250*/  @P0 FMUL R15, R15, 0.25 ;  /* 0x3e8000000f0f0820 */ /* 0x000fe40000400000 */
[----:B------:R-:W-:Y:S02]  /*0260*/  @!P1 FMUL R6, R6, 16777216 ;  /* 0x4b80000006069820 */ /* 0x000fe40000400000 */
[----:B------:R-:W-:-:S06]  /*0270*/  @!P1 FMUL R15, R15, 16777216 ;  /* 0x4b8000000f0f9820 */ /* 0x000fcc0000400000 */
[----:B------:R-:W0:Y:S02]  /*0280*/  MUFU.RCP R15, R15 ;  /* 0x0000000f000f7308 */ /* 0x000e240000001000 */
[----:B0-----:R-:W-:-:S04]  /*0290*/  FMUL R3, R15, R6 ;  /* 0x000000060f037220 */ /* 0x001fc80000400000 */
[----:B------:R-:W-:Y:S01]  /*02a0*/  FMUL R6, R2, R3 ;  /* 0x0000000302067220 */ /* 0x000fe20000400000 */
[----:B-1----:R-:W-:-:S04]  /*02b0*/  IMAD.WIDE R2, R0, 0x4, R4 ;  /* 0x0000000400027825 */ /* 0x002fc800078e0204 */
[----:B--2---:R-:W-:Y:S01]  /*02c0*/  FFMA R13, R6, R12, R13 ;  /* 0x0000000c060d7223 */ /* 0x004fe2000000000d */
[----:B------:R-:W-:Y:S06]  /*02d0*/  @P2 EXIT ;  /* 0x000000000000294d */ /* 0x000fec0003800000 */
[----:B------:R-:W-:Y:S01]  /*02e0*/  STG.E desc[UR4][R2.64], R13 ;  /* 0x0000000d02007986 */ /* 0x000fe2000c101904 */
[----:B------:R-:W-:Y:S05]  /*02f0*/  EXIT ;  /* 0x000000000000794d */ /* 0x000fea0003800000 */
.L_x_0:
[----:B------:R-:W-:-:S00]  /*0300*/  BRA `(.L_x_0) ;  /* 0xfffffffc00fc7947 */ /* 0x000fc0000383ffff */
[----:B------:R-:W-:-:S00]  /*0310*/  NOP ;  /* 0x0000000000007918 */ /* 0x000fc00000000000 */
        /* <DEDUP_REMOVED lines=14> */
.L_x_1:


//--------------------- .nv.global.init           --------------------------
	.section	.nv.global.init,"aw",@progbits
.nv.global.init:
	.type		_$_str,@object
	.size		_$_str,(_$_str_$_2 - _$_str)
_$_str:
        /*0000*/ 	.byte	0x5f, 0x5f, 0x43, 0x55, 0x44, 0x41, 0x5f, 0x46, 0x54, 0x5a, 0x00
	.type		_$_str_$_2,@object
	.size		_$_str_$_2,(.L_1 - _$_str_$_2)
_$_str_$_2:
        /*000b*/ 	.byte	0x5f, 0x5f, 0x43, 0x55, 0x44, 0x41, 0x5f, 0x50, 0x52, 0x45, 0x43, 0x5f, 0x53, 0x51, 0x52, 0x54
        /*001b*/ 	.byte	0x00
.L_1:


//--------------------- .nv.constant0.triton_poi_fused__native_batch_norm_legit_no_training_31 --------------------------
	.section	.nv.constant0.triton_poi_fused__native_batch_norm_legit_no_training_31,"a",@progbits
	.sectionflags	@""
	.align	4
.nv.constant0.triton_poi_fused__native_batch_norm_legit_no_training_31:
	.zero		580
